//
// Generated by NVIDIA NVVM Compiler
//
// Compiler Build ID: CL-36424714
// Cuda compilation tools, release 13.0, V13.0.88
// Based on NVVM 20.0.0
//

.version 9.0
.target sm_100
.address_size 64

	// .globl	_Z13reverse_arrayPfi

.visible .entry _Z13reverse_arrayPfi(
	.param .u64 .ptr .align 1 _Z13reverse_arrayPfi_param_0,
	.param .u32 _Z13reverse_arrayPfi_param_1
)
{
	.reg .pred 	%p<7>;
	.reg .b32 	%r<47>;
	.reg .b32 	%f<11>;
	.reg .b64 	%rd<21>;

	ld.param.u64 	%rd2, [_Z13reverse_arrayPfi_param_0];
	ld.param.u32 	%r16, [_Z13reverse_arrayPfi_param_1];
	cvta.to.global.u64 	%rd1, %rd2;
	mov.u32 	%r17, %ntid.x;
	mov.u32 	%r18, %ctaid.x;
	mov.u32 	%r19, %tid.x;
	mad.lo.s32 	%r45, %r17, %r18, %r19;
	mov.u32 	%r20, %nctaid.x;
	mul.lo.s32 	%r2, %r17, %r20;
	shr.s32 	%r3, %r16, 1;
	setp.ge.s32 	%p1, %r45, %r3;
	@%p1 bra 	$L__BB0_7;
	add.s32 	%r21, %r45, %r2;
	max.s32 	%r22, %r3, %r21;
	setp.lt.s32 	%p2, %r21, %r3;
	selp.u32 	%r23, 1, 0, %p2;
	add.s32 	%r24, %r21, %r23;
	sub.s32 	%r25, %r22, %r24;
	div.u32 	%r26, %r25, %r2;
	add.s32 	%r4, %r26, %r23;
	and.b32  	%r27, %r4, 3;
	setp.eq.s32 	%p3, %r27, 3;
	@%p3 bra 	$L__BB0_4;
	not.b32 	%r28, %r45;
	add.s32 	%r43, %r28, %r16;
	add.s32 	%r29, %r4, 1;
	and.b32  	%r30, %r29, 3;
	neg.s32 	%r42, %r30;
$L__BB0_3:
	.pragma "nounroll";
	mul.wide.s32 	%rd3, %r45, 4;
	add.s64 	%rd4, %rd1, %rd3;
	mul.wide.s32 	%rd5, %r43, 4;
	add.s64 	%rd6, %rd1, %rd5;
	ld.global.f32 	%f1, [%rd6];
	ld.global.f32 	%f2, [%rd4];
	st.global.f32 	[%rd6], %f2;
	st.global.f32 	[%rd4], %f1;
	add.s32 	%r45, %r45, %r2;
	sub.s32 	%r43, %r43, %r2;
	add.s32 	%r42, %r42, 1;
	setp.ne.s32 	%p4, %r42, 0;
	@%p4 bra 	$L__BB0_3;
$L__BB0_4:
	setp.lt.u32 	%p5, %r4, 3;
	@%p5 bra 	$L__BB0_7;
	mul.wide.s32 	%rd13, %r2, 4;
$L__BB0_6:
	not.b32 	%r31, %r45;
	add.s32 	%r32, %r16, %r31;
	mul.wide.s32 	%rd7, %r32, 4;
	add.s64 	%rd8, %rd1, %rd7;
	ld.global.f32 	%f3, [%rd8];
	mul.wide.s32 	%rd9, %r45, 4;
	add.s64 	%rd10, %rd1, %rd9;
	ld.global.f32 	%f4, [%rd10];
	st.global.f32 	[%rd8], %f4;
	st.global.f32 	[%rd10], %f3;
	add.s32 	%r33, %r45, %r2;
	not.b32 	%r34, %r33;
	add.s32 	%r35, %r16, %r34;
	mul.wide.s32 	%rd11, %r35, 4;
	add.s64 	%rd12, %rd1, %rd11;
	ld.global.f32 	%f5, [%rd12];
	add.s64 	%rd14, %rd10, %rd13;
	ld.global.f32 	%f6, [%rd14];
	st.global.f32 	[%rd12], %f6;
	st.global.f32 	[%rd14], %f5;
	add.s32 	%r36, %r33, %r2;
	not.b32 	%r37, %r36;
	add.s32 	%r38, %r16, %r37;
	mul.wide.s32 	%rd15, %r38, 4;
	add.s64 	%rd16, %rd1, %rd15;
	ld.global.f32 	%f7, [%rd16];
	add.s64 	%rd17, %rd14, %rd13;
	ld.global.f32 	%f8, [%rd17];
	st.global.f32 	[%rd16], %f8;
	st.global.f32 	[%rd17], %f7;
	add.s32 	%r39, %r36, %r2;
	not.b32 	%r40, %r39;
	add.s32 	%r41, %r16, %r40;
	mul.wide.s32 	%rd18, %r41, 4;
	add.s64 	%rd19, %rd1, %rd18;
	ld.global.f32 	%f9, [%rd19];
	add.s64 	%rd20, %rd17, %rd13;
	ld.global.f32 	%f10, [%rd20];
	st.global.f32 	[%rd19], %f10;
	st.global.f32 	[%rd20], %f9;
	add.s32 	%r45, %r39, %r2;
	setp.lt.s32 	%p6, %r45, %r3;
	@%p6 bra 	$L__BB0_6;
$L__BB0_7:
	ret;

}


// ===== COMPILED SASS (sm_100) =====

	.target	sm_100

	.elftype	@"ET_EXEC"


//--------------------- .note.nv.tkinfo           --------------------------
	.section	.note.nv.tkinfo,"",@"SHT_NOTE"
	.sectionflags	@"SHF_NOTE_NV_TKINFO"
	.tkinfo
        /*0018*/ 	.word	0x00000002
        /*0030*/ 	.string	""
        /*0030*/ 	.string	"ptxas"
        /*0030*/ 	.string	"Cuda compilation tools, release 13.0, V13.0.88"
        /*0030*/ 	.string	"Build cuda_13.0.r13.0/compiler.36424714_0"
        /*0030*/ 	.string	"-arch sm_100 -m 64 "



//--------------------- .note.nv.cuinfo           --------------------------
	.section	.note.nv.cuinfo,"",@"SHT_NOTE"
	.sectionflags	@"SHF_NOTE_NV_CUINFO"
        /*0018*/ 	.short	0x0002
        /*001a*/ 	.short	0x0064
        /*001c*/ 	.short	0x0082
	.zero		2


//--------------------- .nv.info                  --------------------------
	.section	.nv.info,"",@"SHT_CUDA_INFO"
	.align	4


	//----- nvinfo : EIATTR_REGCOUNT
	.align		4
        /*0000*/ 	.byte	0x04, 0x2f
        /*0002*/ 	.short	(.L_1 - .L_0)
	.align		4
.L_0:
        /*0004*/ 	.word	index@(_Z13reverse_arrayPfi)
        /*0008*/ 	.word	0x0000001c


	//----- nvinfo : EIATTR_FRAME_SIZE
	.align		4
.L_1:
        /*000c*/ 	.byte	0x04, 0x11
        /*000e*/ 	.short	(.L_3 - .L_2)
	.align		4
.L_2:
        /*0010*/ 	.word	index@(_Z13reverse_arrayPfi)
        /*0014*/ 	.word	0x00000000


	//----- nvinfo : EIATTR_MIN_STACK_SIZE
	.align		4
.L_3:
        /*0018*/ 	.byte	0x04, 0x12
        /*001a*/ 	.short	(.L_5 - .L_4)
	.align		4
.L_4:
        /*001c*/ 	.word	index@(_Z13reverse_arrayPfi)
        /*0020*/ 	.word	0x00000000
.L_5:


//--------------------- .nv.compat                --------------------------
	.section	.nv.compat,"",@"SHT_CUDA_COMPAT_INFO"
	.align	4
        /*0000*/ 	.byte	0x02, 0x09, 0x00, 0x00, 0x02, 0x02, 0x01, 0x00, 0x02, 0x05, 0x05, 0x00, 0x03, 0x07, 0x01, 0x01
        /*0010*/ 	.byte	0x02, 0x03, 0x00, 0x00, 0x02, 0x06, 0x01, 0x00, 0x04, 0x0b, 0x08, 0x00, 0x09, 0x00, 0x00, 0x00
        /*0020*/ 	.byte	0x00, 0x00, 0x00, 0x00


//--------------------- .nv.info._Z13reverse_arrayPfi --------------------------
	.section	.nv.info._Z13reverse_arrayPfi,"",@"SHT_CUDA_INFO"
	.sectionflags	@""
	.align	4


	//----- nvinfo : EIATTR_CUDA_API_VERSION
	.align		4
        /*0000*/ 	.byte	0x04, 0x37
        /*0002*/ 	.short	(.L_7 - .L_6)
.L_6:
        /*0004*/ 	.word	0x00000082


	//----- nvinfo : EIATTR_KPARAM_INFO
	.align		4
.L_7:
        /*0008*/ 	.byte	0x04, 0x17
        /*000a*/ 	.short	(.L_9 - .L_8)
.L_8:
        /*000c*/ 	.word	0x00000000
        /*0010*/ 	.short	0x0001
        /*0012*/ 	.short	0x0008
        /*0014*/ 	.byte	0x00, 0xf0, 0x11, 0x00


	//----- nvinfo : EIATTR_KPARAM_INFO
	.align		4
.L_9:
        /*0018*/ 	.byte	0x04, 0x17
        /*001a*/ 	.short	(.L_11 - .L_10)
.L_10:
        /*001c*/ 	.word	0x00000000
        /*0020*/ 	.short	0x0000
        /*0022*/ 	.short	0x0000
        /*0024*/ 	.byte	0x00, 0xf5, 0x21, 0x00


	//----- nvinfo : EIATTR_SPARSE_MMA_MASK
	.align		4
.L_11:
        /*0028*/ 	.byte	0x03, 0x50
        /*002a*/ 	.short	0x0000


	//----- nvinfo : EIATTR_MAXREG_COUNT
	.align		4
        /*002c*/ 	.byte	0x03, 0x1b
        /*002e*/ 	.short	0x00ff


	//----- nvinfo : EIATTR_MERCURY_ISA_VERSION
	.align		4
        /*0030*/ 	.byte	0x03, 0x5f
        /*0032*/ 	.short	0x0101


	//----- nvinfo : EIATTR_VRC_CTA_INIT_COUNT
	.align		4
        /*0034*/ 	.byte	0x02, 0x4a
	.zero		1
	.zero		1


	//----- nvinfo : EIATTR_EXIT_INSTR_OFFSETS
	.align		4
        /*0038*/ 	.byte	0x04, 0x1c
        /*003a*/ 	.short	(.L_13 - .L_12)


	//   ....[0]....
.L_12:
        /*003c*/ 	.word	0x000000a0


	//   ....[1]....
        /*0040*/ 	.word	0x000003c0


	//   ....[2]....
        /*0044*/ 	.word	0x00000630


	//----- nvinfo : EIATTR_CRS_STACK_SIZE
	.align		4
.L_13:
        /*0048*/ 	.byte	0x04, 0x1e
        /*004a*/ 	.short	(.L_15 - .L_14)
.L_14:
        /*004c*/ 	.word	0x00000000


	//----- nvinfo : EIATTR_CBANK_PARAM_SIZE
	.align		4
.L_15:
        /*0050*/ 	.byte	0x03, 0x19
        /*0052*/ 	.short	0x000c


	//----- nvinfo : EIATTR_PARAM_CBANK
	.align		4
        /*0054*/ 	.byte	0x04, 0x0a
        /*0056*/ 	.short	(.L_17 - .L_16)
	.align		4
.L_16:
        /*0058*/ 	.word	index@(.nv.constant0._Z13reverse_arrayPfi)
        /*005c*/ 	.short	0x0380
        /*005e*/ 	.short	0x000c


	//----- nvinfo : EIATTR_SW_WAR
	.align		4
.L_17:
        /*0060*/ 	.byte	0x04, 0x36
        /*0062*/ 	.short	(.L_19 - .L_18)
.L_18:
        /*0064*/ 	.word	0x00000008
.L_19:


//--------------------- .nv.callgraph             --------------------------
	.section	.nv.callgraph,"",@"SHT_CUDA_CALLGRAPH"
	.align	4
	.sectionentsize	8
	.align		4
        /*0000*/ 	.word	0x00000000
	.align		4
        /*0004*/ 	.word	0xffffffff
	.align		4
        /*0008*/ 	.word	0x00000000
	.align		4
        /*000c*/ 	.word	0xfffffffe
	.align		4
        /*0010*/ 	.word	0x00000000
	.align		4
        /*0014*/ 	.word	0xfffffffd
	.align		4
        /*0018*/ 	.word	0x00000000
	.align		4
        /*001c*/ 	.word	0xfffffffc


//--------------------- .text._Z13reverse_arrayPfi --------------------------
	.section	.text._Z13reverse_arrayPfi,"ax",@progbits
	.align	128
        .global         _Z13reverse_arrayPfi
        .type           _Z13reverse_arrayPfi,@function
        .size           _Z13reverse_arrayPfi,(.L_x_5 - _Z13reverse_arrayPfi)
        .other          _Z13reverse_arrayPfi,@"STO_CUDA_ENTRY STV_DEFAULT"
_Z13reverse_arrayPfi:
.text._Z13reverse_arrayPfi:
[----:B------:R-:W-:Y:S01]  /*0000*/  LDC R1, c[0x0][0x37c] ;  /* 0x0000df00ff017b82 */ /* 0x000fe20000000800 */
[----:B------:R-:W0:Y:S01]  /*0010*/  S2R R5, SR_CTAID.X ;  /* 0x0000000000057919 */ /* 0x000e220000002500 */
[----:B------:R-:W1:Y:S01]  /*0020*/  LDCU UR8, c[0x0][0x388] ;  /* 0x00007100ff0877ac */ /* 0x000e620008000800 */
[----:B------:R-:W0:Y:S01]  /*0030*/  S2R R0, SR_TID.X ;  /* 0x0000000000007919 */ /* 0x000e220000002100 */
[----:B------:R-:W0:Y:S04]  /*0040*/  LDCU UR5, c[0x0][0x360] ;  /* 0x00006c00ff0577ac */ /* 0x000e280008000800 */
[----:B------:R-:W2:Y:S01]  /*0050*/  LDC R2, c[0x0][0x370] ;  /* 0x0000dc00ff027b82 */ /* 0x000ea20000000800 */
[----:B-1----:R-:W-:Y:S01]  /*0060*/  USHF.R.S32.HI UR4, URZ, 0x1, UR8 ;  /* 0x00000001ff047899 */ /* 0x002fe20008011408 */
[----:B0-----:R-:W-:-:S02]  /*0070*/  IMAD R5, R5, UR5, R0 ;  /* 0x0000000505057c24 */ /* 0x001fc4000f8e0200 */
[----:B--2---:R-:W-:-:S03]  /*0080*/  IMAD R0, R2, UR5, RZ ;  /* 0x0000000502007c24 */ /* 0x004fc6000f8e02ff */
[----:B------:R-:W-:-:S13]  /*0090*/  ISETP.GE.AND P0, PT, R5, UR4, PT ;  /* 0x0000000405007c0c */ /* 0x000fda000bf06270 */
[----:B------:R-:W-:Y:S05]  /*00a0*/  @P0 EXIT ;  /* 0x000000000000094d */ /* 0x000fea0003800000 */
[----:B------:R-:W0:Y:S01]  /*00b0*/  I2F.U32.RP R8, R0 ;  /* 0x0000000000087306 */ /* 0x000e220000209000 */
[C---:B------:R-:W-:Y:S01]  /*00c0*/  IADD3 R4, PT, PT, R0.reuse, R5, RZ ;  /* 0x0000000500047210 */ /* 0x040fe20007ffe0ff */
[----:B------:R-:W-:Y:S01]  /*00d0*/  IMAD.MOV R9, RZ, RZ, -R0 ;  /* 0x000000ffff097224 */ /* 0x000fe200078e0a00 */
[----:B------:R-:W-:Y:S01]  /*00e0*/  ISETP.NE.U32.AND P2, PT, R0, RZ, PT ;  /* 0x000000ff0000720c */ /* 0x000fe20003f45070 */
[----:B------:R-:W1:Y:S01]  /*00f0*/  LDCU.64 UR6, c[0x0][0x358] ;  /* 0x00006b00ff0677ac */ /* 0x000e620008000a00 */
[C---:B------:R-:W-:Y:S01]  /*0100*/  ISETP.GE.AND P0, PT, R4.reuse, UR4, PT ;  /* 0x0000000404007c0c */ /* 0x040fe2000bf06270 */
[----:B------:R-:W-:Y:S01]  /*0110*/  BSSY.RECONVERGENT B0, `(.L_x_0) ;  /* 0x000002a000007945 */ /* 0x000fe20003800200 */
[----:B------:R-:W-:Y:S02]  /*0120*/  VIMNMX R7, PT, PT, R4, UR4, !PT ;  /* 0x0000000404077c48 */ /* 0x000fe4000ffe0100 */
[----:B------:R-:W-:-:S04]  /*0130*/  SEL R6, RZ, 0x1, P0 ;  /* 0x00000001ff067807 */ /* 0x000fc80000000000 */
[----:B------:R-:W-:Y:S01]  /*0140*/  IADD3 R7, PT, PT, R7, -R4, -R6 ;  /* 0x8000000407077210 */ /* 0x000fe20007ffe806 */
[----:B0-----:R-:W0:Y:S02]  /*0150*/  MUFU.RCP R8, R8 ;  /* 0x0000000800087308 */ /* 0x001e240000001000 */
[----:B0-----:R-:W-:-:S06]  /*0160*/  VIADD R2, R8, 0xffffffe ;  /* 0x0ffffffe08027836 */ /* 0x001fcc0000000000 */
[----:B------:R0:W2:Y:S02]  /*0170*/  F2I.FTZ.U32.TRUNC.NTZ R3, R2 ;  /* 0x0000000200037305 */ /* 0x0000a4000021f000 */
[----:B0-----:R-:W-:Y:S02]  /*0180*/  IMAD.MOV.U32 R2, RZ, RZ, RZ ;  /* 0x000000ffff027224 */ /* 0x001fe400078e00ff */
[----:B--2---:R-:W-:-:S04]  /*0190*/  IMAD R9, R9, R3, RZ ;  /* 0x0000000309097224 */ /* 0x004fc800078e02ff */
[----:B------:R-:W-:-:S06]  /*01a0*/  IMAD.HI.U32 R8, R3, R9, R2 ;  /* 0x0000000903087227 */ /* 0x000fcc00078e0002 */
[----:B------:R-:W-:-:S05]  /*01b0*/  IMAD.HI.U32 R9, R8, R7, RZ ;  /* 0x0000000708097227 */ /* 0x000fca00078e00ff */
[----:B------:R-:W-:-:S05]  /*01c0*/  IADD3 R2, PT, PT, -R9, RZ, RZ ;  /* 0x000000ff09027210 */ /* 0x000fca0007ffe1ff */
[----:B------:R-:W-:Y:S02]  /*01d0*/  IMAD R7, R0, R2, R7 ;  /* 0x0000000200077224 */ /* 0x000fe400078e0207 */
[----:B------:R-:W0:Y:S03]  /*01e0*/  LDC.64 R2, c[0x0][0x380] ;  /* 0x0000e000ff027b82 */ /* 0x000e260000000a00 */
[----:B------:R-:W-:-:S13]  /*01f0*/  ISETP.GE.U32.AND P0, PT, R7, R0, PT ;  /* 0x000000000700720c */ /* 0x000fda0003f06070 */
[----:B------:R-:W-:Y:S01]  /*0200*/  @P0 IMAD.IADD R7, R7, 0x1, -R0 ;  /* 0x0000000107070824 */ /* 0x000fe200078e0a00 */
[----:B------:R-:W-:-:S04]  /*0210*/  @P0 IADD3 R9, PT, PT, R9, 0x1, RZ ;  /* 0x0000000109090810 */ /* 0x000fc80007ffe0ff */
[----:B------:R-:W-:-:S13]  /*0220*/  ISETP.GE.U32.AND P1, PT, R7, R0, PT ;  /* 0x000000000700720c */ /* 0x000fda0003f26070 */
[----:B------:R-:W-:Y:S01]  /*0230*/  @P1 VIADD R9, R9, 0x1 ;  /* 0x0000000109091836 */ /* 0x000fe20000000000 */
[----:B------:R-:W-:-:S04]  /*0240*/  @!P2 LOP3.LUT R9, RZ, R0, RZ, 0x33, !PT ;  /* 0x00000000ff09a212 */ /* 0x000fc800078e33ff */
[----:B------:R-:W-:-:S04]  /*0250*/  IADD3 R6, PT, PT, R6, R9, RZ ;  /* 0x0000000906067210 */ /* 0x000fc80007ffe0ff */
[C---:B------:R-:W-:Y:S02]  /*0260*/  LOP3.LUT R4, R6.reuse, 0x3, RZ, 0xc0, !PT ;  /* 0x0000000306047812 */ /* 0x040fe400078ec0ff */
[----:B------:R-:W-:Y:S02]  /*0270*/  ISETP.GE.U32.AND P1, PT, R6, 0x3, PT ;  /* 0x000000030600780c */ /* 0x000fe40003f26070 */
[----:B------:R-:W-:-:S13]  /*0280*/  ISETP.NE.AND P0, PT, R4, 0x3, PT ;  /* 0x000000030400780c */ /* 0x000fda0003f05270 */
[----:B01----:R-:W-:Y:S05]  /*0290*/  @!P0 BRA `(.L_x_1) ;  /* 0x0000000000448947 */ /* 0x003fea0003800000 */
[----:B------:R-:W0:Y:S01]  /*02a0*/  LDC.64 R10, c[0x0][0x380] ;  /* 0x0000e000ff0a7b82 */ /* 0x000e220000000a00 */
[----:B------:R-:W-:Y:S01]  /*02b0*/  VIADD R6, R6, 0x1 ;  /* 0x0000000106067836 */ /* 0x000fe20000000000 */
[----:B------:R-:W-:-:S04]  /*02c0*/  LOP3.LUT R4, RZ, R5, RZ, 0x33, !PT ;  /* 0x00000005ff047212 */ /* 0x000fc800078e33ff */
[----:B------:R-:W-:Y:S02]  /*02d0*/  LOP3.LUT R6, R6, 0x3, RZ, 0xc0, !PT ;  /* 0x0000000306067812 */ /* 0x000fe400078ec0ff */
[----:B------:R-:W-:-:S03]  /*02e0*/  IADD3 R13, PT, PT, R4, UR8, RZ ;  /* 0x00000008040d7c10 */ /* 0x000fc6000fffe0ff */
[----:B------:R-:W-:-:S07]  /*02f0*/  IMAD.MOV R4, RZ, RZ, -R6 ;  /* 0x000000ffff047224 */ /* 0x000fce00078e0a06 */
.L_x_2:
[----:B01----:R-:W-:-:S04]  /*0300*/  IMAD.WIDE R6, R5, 0x4, R10 ;  /* 0x0000000405067825 */ /* 0x003fc800078e020a */
[----:B------:R-:W-:Y:S01]  /*0310*/  IMAD.WIDE R8, R13, 0x4, R10 ;  /* 0x000000040d087825 */ /* 0x000fe200078e020a */
[----:B------:R-:W2:Y:S04]  /*0320*/  LDG.E R17, desc[UR6][R6.64] ;  /* 0x0000000606117981 */ /* 0x000ea8000c1e1900 */
[----:B------:R-:W3:Y:S01]  /*0330*/  LDG.E R15, desc[UR6][R8.64] ;  /* 0x00000006080f7981 */ /* 0x000ee2000c1e1900 */
[----:B------:R-:W-:Y:S01]  /*0340*/  IADD3 R4, PT, PT, R4, 0x1, RZ ;  /* 0x0000000104047810 */ /* 0x000fe20007ffe0ff */
[C---:B------:R-:W-:Y:S01]  /*0350*/  IMAD.IADD R5, R0.reuse, 0x1, R5 ;  /* 0x0000000100057824 */ /* 0x040fe200078e0205 */
[----:B------:R-:W-:Y:S02]  /*0360*/  IADD3 R13, PT, PT, -R0, R13, RZ ;  /* 0x0000000d000d7210 */ /* 0x000fe40007ffe1ff */
[----:B------:R-:W-:Y:S01]  /*0370*/  ISETP.NE.AND P0, PT, R4, RZ, PT ;  /* 0x000000ff0400720c */ /* 0x000fe20003f05270 */
[----:B--2---:R1:W-:Y:S04]  /*0380*/  STG.E desc[UR6][R8.64], R17 ;  /* 0x0000001108007986 */ /* 0x0043e8000c101906 */
[----:B---3--:R1:W-:Y:S08]  /*0390*/  STG.E desc[UR6][R6.64], R15 ;  /* 0x0000000f06007986 */ /* 0x0083f0000c101906 */
[----:B------:R-:W-:Y:S05]  /*03a0*/  @P0 BRA `(.L_x_2) ;  /* 0xfffffffc00d40947 */ /* 0x000fea000383ffff */
.L_x_1:
[----:B------:R-:W-:Y:S05]  /*03b0*/  BSYNC.RECONVERGENT B0 ;  /* 0x0000000000007941 */ /* 0x000fea0003800200 */
.L_x_0:
[----:B------:R-:W-:Y:S05]  /*03c0*/  @!P1 EXIT ;  /* 0x000000000000994d */ /* 0x000fea0003800000 */
.L_x_3:
[----:B------:R-:W-:Y:S01]  /*03d0*/  LOP3.LUT R4, RZ, R5, RZ, 0x33, !PT ;  /* 0x00000005ff047212 */ /* 0x000fe200078e33ff */
[----:B01----:R-:W-:-:S04]  /*03e0*/  IMAD.WIDE R14, R5, 0x4, R2 ;  /* 0x00000004050e7825 */ /* 0x003fc800078e0202 */
[----:B------:R-:W-:Y:S01]  /*03f0*/  VIADD R13, R4, UR8 ;  /* 0x00000008040d7c36 */ /* 0x000fe20008000000 */
[----:B------:R-:W2:Y:S03]  /*0400*/  LDG.E R19, desc[UR6][R14.64] ;  /* 0x000000060e137981 */ /* 0x000ea6000c1e1900 */
[----:B------:R-:W-:-:S05]  /*0410*/  IMAD.WIDE R12, R13, 0x4, R2 ;  /* 0x000000040d0c7825 */ /* 0x000fca00078e0202 */
[----:B------:R-:W3:Y:S01]  /*0420*/  LDG.E R17, desc[UR6][R12.64] ;  /* 0x000000060c117981 */ /* 0x000ee2000c1e1900 */
[----:B------:R-:W-:-:S04]  /*0430*/  IADD3 R25, PT, PT, R0, R5, RZ ;  /* 0x0000000500197210 */ /* 0x000fc80007ffe0ff */
[----:B------:R-:W-:-:S05]  /*0440*/  LOP3.LUT R4, RZ, R25, RZ, 0x33, !PT ;  /* 0x00000019ff047212 */ /* 0x000fca00078e33ff */
[----:B------:R-:W-:Y:S02]  /*0450*/  VIADD R7, R4, UR8 ;  /* 0x0000000804077c36 */ /* 0x000fe40008000000 */
[----:B------:R-:W-:-:S04]  /*0460*/  IMAD.WIDE R4, R0, 0x4, R14 ;  /* 0x0000000400047825 */ /* 0x000fc800078e020e */
[----:B------:R-:W-:Y:S01]  /*0470*/  IMAD.WIDE R6, R7, 0x4, R2 ;  /* 0x0000000407067825 */ /* 0x000fe200078e0202 */
[----:B--2---:R0:W-:Y:S04]  /*0480*/  STG.E desc[UR6][R12.64], R19 ;  /* 0x000000130c007986 */ /* 0x0041e8000c101906 */
[----:B---3--:R1:W-:Y:S04]  /*0490*/  STG.E desc[UR6][R14.64], R17 ;  /* 0x000000110e007986 */ /* 0x0083e8000c101906 */
[----:B------:R-:W2:Y:S04]  /*04a0*/  LDG.E R23, desc[UR6][R4.64] ;  /* 0x0000000604177981 */ /* 0x000ea8000c1e1900 */
        /* <DEDUP_REMOVED lines=8> */
[----:B0-----:R-:W4:Y:S04]  /*0530*/  LDG.E R19, desc[UR6][R8.64] ;  /* 0x0000000608137981 */ /* 0x001f28000c1e1900 */
[----:B-1----:R-:W5:Y:S01]  /*0540*/  LDG.E R17, desc[UR6][R10.64] ;  /* 0x000000060a117981 */ /* 0x002f62000c1e1900 */
[----:B------:R-:W-:-:S04]  /*0550*/  IADD3 R25, PT, PT, R0, R25, RZ ;  /* 0x0000001900197210 */ /* 0x000fc80007ffe0ff */
[----:B------:R-:W-:Y:S01]  /*0560*/  LOP3.LUT R12, RZ, R25, RZ, 0x33, !PT ;  /* 0x00000019ff0c7212 */ /* 0x000fe200078e33ff */
[----:B------:R-:W-:-:S04]  /*0570*/  IMAD.WIDE R14, R0, 0x4, R8 ;  /* 0x00000004000e7825 */ /* 0x000fc800078e0208 */
[----:B------:R-:W-:-:S04]  /*0580*/  VIADD R13, R12, UR8 ;  /* 0x000000080c0d7c36 */ /* 0x000fc80008000000 */
[----:B------:R-:W-:Y:S01]  /*0590*/  IMAD.WIDE R12, R13, 0x4, R2 ;  /* 0x000000040d0c7825 */ /* 0x000fe200078e0202 */
[----:B----4-:R0:W-:Y:S04]  /*05a0*/  STG.E desc[UR6][R10.64], R19 ;  /* 0x000000130a007986 */ /* 0x0101e8000c101906 */
[----:B-----5:R0:W-:Y:S04]  /*05b0*/  STG.E desc[UR6][R8.64], R17 ;  /* 0x0000001108007986 */ /* 0x0201e8000c101906 */
[----:B--2---:R-:W2:Y:S04]  /*05c0*/  LDG.E R23, desc[UR6][R14.64] ;  /* 0x000000060e177981 */ /* 0x004ea8000c1e1900 */
[----:B------:R-:W4:Y:S01]  /*05d0*/  LDG.E R7, desc[UR6][R12.64] ;  /* 0x000000060c077981 */ /* 0x000f22000c1e1900 */
[----:B---3--:R-:W-:-:S04]  /*05e0*/  IADD3 R5, PT, PT, R0, R25, RZ ;  /* 0x0000001900057210 */ /* 0x008fc80007ffe0ff */
[----:B------:R-:W-:Y:S01]  /*05f0*/  ISETP.GE.AND P0, PT, R5, UR4, PT ;  /* 0x0000000405007c0c */ /* 0x000fe2000bf06270 */
[----:B--2---:R0:W-:Y:S04]  /*0600*/  STG.E desc[UR6][R12.64], R23 ;  /* 0x000000170c007986 */ /* 0x0041e8000c101906 */
[----:B----4-:R0:W-:Y:S08]  /*0610*/  STG.E desc[UR6][R14.64], R7 ;  /* 0x000000070e007986 */ /* 0x0101f0000c101906 */
[----:B------:R-:W-:Y:S05]  /*0620*/  @!P0 BRA `(.L_x_3) ;  /* 0xfffffffc00688947 */ /* 0x000fea000383ffff */
[----:B------:R-:W-:Y:S05]  /*0630*/  EXIT ;  /* 0x000000000000794d */ /* 0x000fea0003800000 */
.L_x_4:
[----:B------:R-:W-:-:S00]  /*0640*/  BRA `(.L_x_4) ;  /* 0xfffffffc00fc7947 */ /* 0x000fc0000383ffff */
[----:B------:R-:W-:-:S00]  /*0650*/  NOP ;  /* 0x0000000000007918 */ /* 0x000fc00000000000 */
        /* <DEDUP_REMOVED lines=10> */
.L_x_5:


//--------------------- .nv.shared.reserved.0     --------------------------
	.section	.nv.shared.reserved.0,"aw",@nobits
	.weak		__nv_reservedSMEM_offset_0_alias
	.size		__nv_reservedSMEM_offset_0_alias, 0, 64
	.other		__nv_reservedSMEM_offset_0_alias,@"STO_CUDA_RESERVED_SHARED STV_DEFAULT"
__nv_reservedSMEM_offset_0_alias:
	.zero		0
	.zero		64


//--------------------- .nv.constant0._Z13reverse_arrayPfi --------------------------
	.section	.nv.constant0._Z13reverse_arrayPfi,"a",@progbits
	.sectionflags	@""
	.align	4
.nv.constant0._Z13reverse_arrayPfi:
	.zero		908


//--------------------- SYMBOLS --------------------------

	.type		.nv.reservedSmem.offset0,@object
	.size		.nv.reservedSmem.offset0,0x4
